//
// Generated by NVIDIA NVVM Compiler
//
// Compiler Build ID: CL-36424714
// Cuda compilation tools, release 13.0, V13.0.88
// Based on NVVM 20.0.0
//

.version 9.0
.target sm_100
.address_size 64

	// .globl	_Z16ConvSharedKernelPiS_S_iii
// _ZZ16ConvSharedKernelPiS_S_iiiE7ds_Conv has been demoted

.visible .entry _Z16ConvSharedKernelPiS_S_iii(
	.param .u64 .ptr .align 1 _Z16ConvSharedKernelPiS_S_iii_param_0,
	.param .u64 .ptr .align 1 _Z16ConvSharedKernelPiS_S_iii_param_1,
	.param .u64 .ptr .align 1 _Z16ConvSharedKernelPiS_S_iii_param_2,
	.param .u32 _Z16ConvSharedKernelPiS_S_iii_param_3,
	.param .u32 _Z16ConvSharedKernelPiS_S_iii_param_4,
	.param .u32 _Z16ConvSharedKernelPiS_S_iii_param_5
)
{
	.reg .pred 	%p<16>;
	.reg .b32 	%r<192>;
	.reg .b64 	%rd<20>;
	// demoted variable
	.shared .align 4 .b8 _ZZ16ConvSharedKernelPiS_S_iiiE7ds_Conv[1024];
	ld.param.u64 	%rd6, [_Z16ConvSharedKernelPiS_S_iii_param_0];
	ld.param.u64 	%rd4, [_Z16ConvSharedKernelPiS_S_iii_param_1];
	ld.param.u64 	%rd5, [_Z16ConvSharedKernelPiS_S_iii_param_2];
	ld.param.u32 	%r48, [_Z16ConvSharedKernelPiS_S_iii_param_3];
	ld.param.u32 	%r49, [_Z16ConvSharedKernelPiS_S_iii_param_4];
	ld.param.u32 	%r50, [_Z16ConvSharedKernelPiS_S_iii_param_5];
	cvta.to.global.u64 	%rd1, %rd6;
	sub.s32 	%r1, %r49, %r50;
	mov.u32 	%r2, %tid.x;
	mov.u32 	%r3, %tid.y;
	mov.b32 	%r174, 0;
	max.s32 	%r52, %r2, %r3;
	setp.ge.s32 	%p1, %r52, %r50;
	@%p1 bra 	$L__BB0_2;
	cvta.to.global.u64 	%rd7, %rd4;
	mad.lo.s32 	%r53, %r50, %r3, %r2;
	mul.wide.u32 	%rd8, %r53, 4;
	add.s64 	%rd9, %rd7, %rd8;
	ld.global.u32 	%r174, [%rd9];
$L__BB0_2:
	shl.b32 	%r54, %r3, 6;
	mov.u32 	%r55, _ZZ16ConvSharedKernelPiS_S_iiiE7ds_Conv;
	add.s32 	%r56, %r55, %r54;
	shl.b32 	%r57, %r2, 2;
	add.s32 	%r58, %r56, %r57;
	st.shared.u32 	[%r58], %r174;
	bar.sync 	0;
	mov.u32 	%r59, %ntid.y;
	mov.u32 	%r60, %ctaid.y;
	mad.lo.s32 	%r6, %r59, %r60, %r3;
	mov.u32 	%r61, %ntid.x;
	mov.u32 	%r62, %ctaid.x;
	mad.lo.s32 	%r63, %r61, %r62, %r2;
	sub.s32 	%r64, %r48, %r50;
	setp.gt.s32 	%p2, %r6, %r64;
	setp.gt.s32 	%p3, %r63, %r1;
	or.pred  	%p4, %p2, %p3;
	@%p4 bra 	$L__BB0_20;
	setp.lt.s32 	%p5, %r50, 1;
	mov.b32 	%r190, 0;
	@%p5 bra 	$L__BB0_19;
	and.b32  	%r8, %r50, 15;
	add.s32 	%r9, %r8, -1;
	and.b32  	%r10, %r50, 7;
	add.s32 	%r11, %r10, -1;
	and.b32  	%r12, %r50, 2147483632;
	and.b32  	%r13, %r50, 3;
	neg.s32 	%r14, %r12;
	add.s64 	%rd2, %rd1, 32;
	mov.b32 	%r175, 0;
	mov.u32 	%r190, %r175;
$L__BB0_5:
	setp.lt.u32 	%p6, %r50, 16;
	add.s32 	%r69, %r175, %r6;
	mad.lo.s32 	%r17, %r69, %r49, %r63;
	mov.b32 	%r185, 0;
	@%p6 bra 	$L__BB0_8;
	shl.b32 	%r70, %r175, 6;
	add.s32 	%r72, %r55, %r70;
	add.s32 	%r178, %r72, 32;
	mov.u32 	%r177, %r17;
	mov.u32 	%r179, %r14;
$L__BB0_7:
	.pragma "nounroll";
	mul.wide.s32 	%rd10, %r177, 4;
	add.s64 	%rd11, %rd2, %rd10;
	ld.shared.u32 	%r73, [%r178+-32];
	ld.global.u32 	%r74, [%rd11+-32];
	mad.lo.s32 	%r75, %r74, %r73, %r190;
	ld.shared.u32 	%r76, [%r178+-28];
	ld.global.u32 	%r77, [%rd11+-28];
	mad.lo.s32 	%r78, %r77, %r76, %r75;
	ld.shared.u32 	%r79, [%r178+-24];
	ld.global.u32 	%r80, [%rd11+-24];
	mad.lo.s32 	%r81, %r80, %r79, %r78;
	ld.shared.u32 	%r82, [%r178+-20];
	ld.global.u32 	%r83, [%rd11+-20];
	mad.lo.s32 	%r84, %r83, %r82, %r81;
	ld.shared.u32 	%r85, [%r178+-16];
	ld.global.u32 	%r86, [%rd11+-16];
	mad.lo.s32 	%r87, %r86, %r85, %r84;
	ld.shared.u32 	%r88, [%r178+-12];
	ld.global.u32 	%r89, [%rd11+-12];
	mad.lo.s32 	%r90, %r89, %r88, %r87;
	ld.shared.u32 	%r91, [%r178+-8];
	ld.global.u32 	%r92, [%rd11+-8];
	mad.lo.s32 	%r93, %r92, %r91, %r90;
	ld.shared.u32 	%r94, [%r178+-4];
	ld.global.u32 	%r95, [%rd11+-4];
	mad.lo.s32 	%r96, %r95, %r94, %r93;
	ld.shared.u32 	%r97, [%r178];
	ld.global.u32 	%r98, [%rd11];
	mad.lo.s32 	%r99, %r98, %r97, %r96;
	ld.shared.u32 	%r100, [%r178+4];
	ld.global.u32 	%r101, [%rd11+4];
	mad.lo.s32 	%r102, %r101, %r100, %r99;
	ld.shared.u32 	%r103, [%r178+8];
	ld.global.u32 	%r104, [%rd11+8];
	mad.lo.s32 	%r105, %r104, %r103, %r102;
	ld.shared.u32 	%r106, [%r178+12];
	ld.global.u32 	%r107, [%rd11+12];
	mad.lo.s32 	%r108, %r107, %r106, %r105;
	ld.shared.u32 	%r109, [%r178+16];
	ld.global.u32 	%r110, [%rd11+16];
	mad.lo.s32 	%r111, %r110, %r109, %r108;
	ld.shared.u32 	%r112, [%r178+20];
	ld.global.u32 	%r113, [%rd11+20];
	mad.lo.s32 	%r114, %r113, %r112, %r111;
	ld.shared.u32 	%r115, [%r178+24];
	ld.global.u32 	%r116, [%rd11+24];
	mad.lo.s32 	%r117, %r116, %r115, %r114;
	ld.shared.u32 	%r118, [%r178+28];
	ld.global.u32 	%r119, [%rd11+28];
	mad.lo.s32 	%r190, %r119, %r118, %r117;
	add.s32 	%r179, %r179, 16;
	add.s32 	%r178, %r178, 64;
	add.s32 	%r177, %r177, 16;
	setp.ne.s32 	%p7, %r179, 0;
	mov.u32 	%r185, %r12;
	@%p7 bra 	$L__BB0_7;
$L__BB0_8:
	setp.eq.s32 	%p8, %r8, 0;
	@%p8 bra 	$L__BB0_18;
	shl.b32 	%r121, %r175, 6;
	add.s32 	%r30, %r55, %r121;
	setp.lt.u32 	%p9, %r9, 7;
	@%p9 bra 	$L__BB0_11;
	shl.b32 	%r123, %r185, 2;
	add.s32 	%r124, %r30, %r123;
	ld.shared.u32 	%r125, [%r124];
	add.s32 	%r126, %r17, %r185;
	mul.wide.s32 	%rd12, %r126, 4;
	add.s64 	%rd13, %rd1, %rd12;
	ld.global.u32 	%r127, [%rd13];
	mad.lo.s32 	%r128, %r127, %r125, %r190;
	ld.shared.u32 	%r129, [%r124+4];
	ld.global.u32 	%r130, [%rd13+4];
	mad.lo.s32 	%r131, %r130, %r129, %r128;
	ld.shared.u32 	%r132, [%r124+8];
	ld.global.u32 	%r133, [%rd13+8];
	mad.lo.s32 	%r134, %r133, %r132, %r131;
	ld.shared.u32 	%r135, [%r124+12];
	ld.global.u32 	%r136, [%rd13+12];
	mad.lo.s32 	%r137, %r136, %r135, %r134;
	ld.shared.u32 	%r138, [%r124+16];
	ld.global.u32 	%r139, [%rd13+16];
	mad.lo.s32 	%r140, %r139, %r138, %r137;
	ld.shared.u32 	%r141, [%r124+20];
	ld.global.u32 	%r142, [%rd13+20];
	mad.lo.s32 	%r143, %r142, %r141, %r140;
	ld.shared.u32 	%r144, [%r124+24];
	ld.global.u32 	%r145, [%rd13+24];
	mad.lo.s32 	%r146, %r145, %r144, %r143;
	ld.shared.u32 	%r147, [%r124+28];
	ld.global.u32 	%r148, [%rd13+28];
	mad.lo.s32 	%r190, %r148, %r147, %r146;
	add.s32 	%r185, %r185, 8;
$L__BB0_11:
	setp.eq.s32 	%p10, %r10, 0;
	@%p10 bra 	$L__BB0_18;
	setp.lt.u32 	%p11, %r11, 3;
	@%p11 bra 	$L__BB0_14;
	shl.b32 	%r150, %r185, 2;
	add.s32 	%r151, %r30, %r150;
	ld.shared.u32 	%r152, [%r151];
	add.s32 	%r153, %r17, %r185;
	mul.wide.s32 	%rd14, %r153, 4;
	add.s64 	%rd15, %rd1, %rd14;
	ld.global.u32 	%r154, [%rd15];
	mad.lo.s32 	%r155, %r154, %r152, %r190;
	ld.shared.u32 	%r156, [%r151+4];
	ld.global.u32 	%r157, [%rd15+4];
	mad.lo.s32 	%r158, %r157, %r156, %r155;
	ld.shared.u32 	%r159, [%r151+8];
	ld.global.u32 	%r160, [%rd15+8];
	mad.lo.s32 	%r161, %r160, %r159, %r158;
	ld.shared.u32 	%r162, [%r151+12];
	ld.global.u32 	%r163, [%rd15+12];
	mad.lo.s32 	%r190, %r163, %r162, %r161;
	add.s32 	%r185, %r185, 4;
$L__BB0_14:
	setp.eq.s32 	%p12, %r13, 0;
	@%p12 bra 	$L__BB0_18;
	setp.eq.s32 	%p13, %r13, 1;
	shl.b32 	%r164, %r185, 2;
	add.s32 	%r41, %r30, %r164;
	ld.shared.u32 	%r165, [%r41];
	add.s32 	%r166, %r17, %r185;
	mul.wide.s32 	%rd16, %r166, 4;
	add.s64 	%rd3, %rd1, %rd16;
	ld.global.u32 	%r167, [%rd3];
	mad.lo.s32 	%r190, %r167, %r165, %r190;
	@%p13 bra 	$L__BB0_18;
	setp.eq.s32 	%p14, %r13, 2;
	ld.shared.u32 	%r168, [%r41+4];
	ld.global.u32 	%r169, [%rd3+4];
	mad.lo.s32 	%r190, %r169, %r168, %r190;
	@%p14 bra 	$L__BB0_18;
	ld.shared.u32 	%r170, [%r41+8];
	ld.global.u32 	%r171, [%rd3+8];
	mad.lo.s32 	%r190, %r171, %r170, %r190;
$L__BB0_18:
	add.s32 	%r175, %r175, 1;
	setp.ne.s32 	%p15, %r175, %r50;
	@%p15 bra 	$L__BB0_5;
$L__BB0_19:
	mad.lo.s32 	%r172, %r6, %r1, %r6;
	add.s32 	%r173, %r172, %r63;
	cvta.to.global.u64 	%rd17, %rd5;
	mul.wide.s32 	%rd18, %r173, 4;
	add.s64 	%rd19, %rd17, %rd18;
	st.global.u32 	[%rd19], %r190;
$L__BB0_20:
	ret;

}


// ===== COMPILED SASS (sm_100) =====

	.target	sm_100

	.elftype	@"ET_EXEC"


//--------------------- .note.nv.tkinfo           --------------------------
	.section	.note.nv.tkinfo,"",@"SHT_NOTE"
	.sectionflags	@"SHF_NOTE_NV_TKINFO"
	.tkinfo
        /*0018*/ 	.word	0x00000002
        /*0030*/ 	.string	""
        /*0030*/ 	.string	"ptxas"
        /*0030*/ 	.string	"Cuda compilation tools, release 13.0, V13.0.88"
        /*0030*/ 	.string	"Build cuda_13.0.r13.0/compiler.36424714_0"
        /*0030*/ 	.string	"-arch sm_100 -m 64 "



//--------------------- .note.nv.cuinfo           --------------------------
	.section	.note.nv.cuinfo,"",@"SHT_NOTE"
	.sectionflags	@"SHF_NOTE_NV_CUINFO"
        /*0018*/ 	.short	0x0002
        /*001a*/ 	.short	0x0064
        /*001c*/ 	.short	0x0082
	.zero		2


//--------------------- .nv.info                  --------------------------
	.section	.nv.info,"",@"SHT_CUDA_INFO"
	.align	4


	//----- nvinfo : EIATTR_REGCOUNT
	.align		4
        /*0000*/ 	.byte	0x04, 0x2f
        /*0002*/ 	.short	(.L_1 - .L_0)
	.align		4
.L_0:
        /*0004*/ 	.word	index@(_Z16ConvSharedKernelPiS_S_iii)
        /*0008*/ 	.word	0x00000022


	//----- nvinfo : EIATTR_FRAME_SIZE
	.align		4
.L_1:
        /*000c*/ 	.byte	0x04, 0x11
        /*000e*/ 	.short	(.L_3 - .L_2)
	.align		4
.L_2:
        /*0010*/ 	.word	index@(_Z16ConvSharedKernelPiS_S_iii)
        /*0014*/ 	.word	0x00000000


	//----- nvinfo : EIATTR_MIN_STACK_SIZE
	.align		4
.L_3:
        /*0018*/ 	.byte	0x04, 0x12
        /*001a*/ 	.short	(.L_5 - .L_4)
	.align		4
.L_4:
        /*001c*/ 	.word	index@(_Z16ConvSharedKernelPiS_S_iii)
        /*0020*/ 	.word	0x00000000
.L_5:


//--------------------- .nv.compat                --------------------------
	.section	.nv.compat,"",@"SHT_CUDA_COMPAT_INFO"
	.align	4
        /*0000*/ 	.byte	0x02, 0x09, 0x00, 0x00, 0x02, 0x02, 0x01, 0x00, 0x02, 0x05, 0x05, 0x00, 0x03, 0x07, 0x01, 0x01
        /*0010*/ 	.byte	0x02, 0x03, 0x00, 0x00, 0x02, 0x06, 0x01, 0x00, 0x04, 0x0b, 0x08, 0x00, 0x09, 0x00, 0x00, 0x00
        /*0020*/ 	.byte	0x00, 0x00, 0x00, 0x00


//--------------------- .nv.info._Z16ConvSharedKernelPiS_S_iii --------------------------
	.section	.nv.info._Z16ConvSharedKernelPiS_S_iii,"",@"SHT_CUDA_INFO"
	.sectionflags	@""
	.align	4


	//----- nvinfo : EIATTR_CUDA_API_VERSION
	.align		4
        /*0000*/ 	.byte	0x04, 0x37
        /*0002*/ 	.short	(.L_7 - .L_6)
.L_6:
        /*0004*/ 	.word	0x00000082


	//----- nvinfo : EIATTR_KPARAM_INFO
	.align		4
.L_7:
        /*0008*/ 	.byte	0x04, 0x17
        /*000a*/ 	.short	(.L_9 - .L_8)
.L_8:
        /*000c*/ 	.word	0x00000000
        /*0010*/ 	.short	0x0005
        /*0012*/ 	.short	0x0020
        /*0014*/ 	.byte	0x00, 0xf0, 0x11, 0x00


	//----- nvinfo : EIATTR_KPARAM_INFO
	.align		4
.L_9:
        /*0018*/ 	.byte	0x04, 0x17
        /*001a*/ 	.short	(.L_11 - .L_10)
.L_10:
        /*001c*/ 	.word	0x00000000
        /*0020*/ 	.short	0x0004
        /*0022*/ 	.short	0x001c
        /*0024*/ 	.byte	0x00, 0xf0, 0x11, 0x00


	//----- nvinfo : EIATTR_KPARAM_INFO
	.align		4
.L_11:
        /*0028*/ 	.byte	0x04, 0x17
        /*002a*/ 	.short	(.L_13 - .L_12)
.L_12:
        /*002c*/ 	.word	0x00000000
        /*0030*/ 	.short	0x0003
        /*0032*/ 	.short	0x0018
        /*0034*/ 	.byte	0x00, 0xf0, 0x11, 0x00


	//----- nvinfo : EIATTR_KPARAM_INFO
	.align		4
.L_13:
        /*0038*/ 	.byte	0x04, 0x17
        /*003a*/ 	.short	(.L_15 - .L_14)
.L_14:
        /*003c*/ 	.word	0x00000000
        /*0040*/ 	.short	0x0002
        /*0042*/ 	.short	0x0010
        /*0044*/ 	.byte	0x00, 0xf5, 0x21, 0x00


	//----- nvinfo : EIATTR_KPARAM_INFO
	.align		4
.L_15:
        /*0048*/ 	.byte	0x04, 0x17
        /*004a*/ 	.short	(.L_17 - .L_16)
.L_16:
        /*004c*/ 	.word	0x00000000
        /*0050*/ 	.short	0x0001
        /*0052*/ 	.short	0x0008
        /*0054*/ 	.byte	0x00, 0xf5, 0x21, 0x00


	//----- nvinfo : EIATTR_KPARAM_INFO
	.align		4
.L_17:
        /*0058*/ 	.byte	0x04, 0x17
        /*005a*/ 	.short	(.L_19 - .L_18)
.L_18:
        /*005c*/ 	.word	0x00000000
        /*0060*/ 	.short	0x0000
        /*0062*/ 	.short	0x0000
        /*0064*/ 	.byte	0x00, 0xf5, 0x21, 0x00


	//----- nvinfo : EIATTR_SPARSE_MMA_MASK
	.align		4
.L_19:
        /*0068*/ 	.byte	0x03, 0x50
        /*006a*/ 	.short	0x0000


	//----- nvinfo : EIATTR_MAXREG_COUNT
	.align		4
        /*006c*/ 	.byte	0x03, 0x1b
        /*006e*/ 	.short	0x00ff


	//----- nvinfo : EIATTR_NUM_BARRIERS
	.align		4
        /*0070*/ 	.byte	0x02, 0x4c
        /*0072*/ 	.byte	0x01
	.zero		1


	//----- nvinfo : EIATTR_MERCURY_ISA_VERSION
	.align		4
        /*0074*/ 	.byte	0x03, 0x5f
        /*0076*/ 	.short	0x0101


	//----- nvinfo : EIATTR_UNUSED_LOAD_BYTE_OFFSET
	.align		4
        /*0078*/ 	.byte	0x04, 0x44
        /*007a*/ 	.short	(.L_21 - .L_20)


	//   ....[0]....
.L_20:
        /*007c*/ 	.word	0x000009d0
        /*0080*/ 	.word	0x00000fff


	//----- nvinfo : EIATTR_VRC_CTA_INIT_COUNT
	.align		4
.L_21:
        /*0084*/ 	.byte	0x02, 0x4a
	.zero		1
	.zero		1


	//----- nvinfo : EIATTR_EXIT_INSTR_OFFSETS
	.align		4
        /*0088*/ 	.byte	0x04, 0x1c
        /*008a*/ 	.short	(.L_23 - .L_22)


	//   ....[0]....
.L_22:
        /*008c*/ 	.word	0x000001f0


	//   ....[1]....
        /*0090*/ 	.word	0x00000ad0


	//----- nvinfo : EIATTR_CBANK_PARAM_SIZE
	.align		4
.L_23:
        /*0094*/ 	.byte	0x03, 0x19
        /*0096*/ 	.short	0x0024


	//----- nvinfo : EIATTR_PARAM_CBANK
	.align		4
        /*0098*/ 	.byte	0x04, 0x0a
        /*009a*/ 	.short	(.L_25 - .L_24)
	.align		4
.L_24:
        /*009c*/ 	.word	index@(.nv.constant0._Z16ConvSharedKernelPiS_S_iii)
        /*00a0*/ 	.short	0x0380
        /*00a2*/ 	.short	0x0024


	//----- nvinfo : EIATTR_SW_WAR
	.align		4
.L_25:
        /*00a4*/ 	.byte	0x04, 0x36
        /*00a6*/ 	.short	(.L_27 - .L_26)
.L_26:
        /*00a8*/ 	.word	0x00000008
.L_27:


//--------------------- .nv.callgraph             --------------------------
	.section	.nv.callgraph,"",@"SHT_CUDA_CALLGRAPH"
	.align	4
	.sectionentsize	8
	.align		4
        /*0000*/ 	.word	0x00000000
	.align		4
        /*0004*/ 	.word	0xffffffff
	.align		4
        /*0008*/ 	.word	0x00000000
	.align		4
        /*000c*/ 	.word	0xfffffffe
	.align		4
        /*0010*/ 	.word	0x00000000
	.align		4
        /*0014*/ 	.word	0xfffffffd
	.align		4
        /*0018*/ 	.word	0x00000000
	.align		4
        /*001c*/ 	.word	0xfffffffc


//--------------------- .text._Z16ConvSharedKernelPiS_S_iii --------------------------
	.section	.text._Z16ConvSharedKernelPiS_S_iii,"ax",@progbits
	.align	128
        .global         _Z16ConvSharedKernelPiS_S_iii
        .type           _Z16ConvSharedKernelPiS_S_iii,@function
        .size           _Z16ConvSharedKernelPiS_S_iii,(.L_x_8 - _Z16ConvSharedKernelPiS_S_iii)
        .other          _Z16ConvSharedKernelPiS_S_iii,@"STO_CUDA_ENTRY STV_DEFAULT"
_Z16ConvSharedKernelPiS_S_iii:
.text._Z16ConvSharedKernelPiS_S_iii:
[----:B------:R-:W-:Y:S01]  /*0000*/  LDC R1, c[0x0][0x37c] ;  /* 0x0000df00ff017b82 */ /* 0x000fe20000000800 */
[----:B------:R-:W0:Y:S07]  /*0010*/  S2R R9, SR_TID.X ;  /* 0x0000000000097919 */ /* 0x000e2e0000002100 */
[----:B------:R-:W1:Y:S01]  /*0020*/  LDC R11, c[0x0][0x3a0] ;  /* 0x0000e800ff0b7b82 */ /* 0x000e620000000800 */
[----:B------:R-:W2:Y:S01]  /*0030*/  LDCU.64 UR10, c[0x0][0x358] ;  /* 0x00006b00ff0a77ac */ /* 0x000ea20008000a00 */
[----:B------:R-:W0:Y:S06]  /*0040*/  S2R R4, SR_TID.Y ;  /* 0x0000000000047919 */ /* 0x000e2c0000002200 */
[----:B------:R-:W3:Y:S01]  /*0050*/  S2UR UR5, SR_CgaCtaId ;  /* 0x00000000000579c3 */ /* 0x000ee20000008800 */
[----:B------:R-:W4:Y:S01]  /*0060*/  S2R R6, SR_CTAID.X ;  /* 0x0000000000067919 */ /* 0x000f220000002500 */
[----:B------:R-:W5:Y:S01]  /*0070*/  S2R R7, SR_CTAID.Y ;  /* 0x0000000000077919 */ /* 0x000f620000002600 */
[----:B------:R-:W5:Y:S01]  /*0080*/  LDCU UR6, c[0x0][0x364] ;  /* 0x00006c80ff0677ac */ /* 0x000f620008000800 */
[----:B------:R-:W3:Y:S01]  /*0090*/  LDCU UR8, c[0x0][0x39c] ;  /* 0x00007380ff0877ac */ /* 0x000ee20008000800 */
[----:B------:R-:W5:Y:S01]  /*00a0*/  LDCU UR9, c[0x0][0x398] ;  /* 0x00007300ff0977ac */ /* 0x000f620008000800 */
[----:B0-----:R-:W-:-:S04]  /*00b0*/  VIMNMX R0, PT, PT, R9, R4, !PT ;  /* 0x0000000409007248 */ /* 0x001fc80007fe0100 */
[----:B-1----:R-:W-:Y:S01]  /*00c0*/  ISETP.GE.AND P0, PT, R0, R11, PT ;  /* 0x0000000b0000720c */ /* 0x002fe20003f06270 */
[----:B------:R-:W-:-:S12]  /*00d0*/  HFMA2 R0, -RZ, RZ, 0, 0 ;  /* 0x00000000ff007431 */ /* 0x000fd800000001ff */
[----:B------:R-:W0:Y:S01]  /*00e0*/  @!P0 LDC.64 R2, c[0x0][0x388] ;  /* 0x0000e200ff028b82 */ /* 0x000e220000000a00 */
[----:B------:R-:W-:-:S04]  /*00f0*/  @!P0 IMAD R5, R4, R11, R9 ;  /* 0x0000000b04058224 */ /* 0x000fc800078e0209 */
[----:B0-----:R-:W-:-:S05]  /*0100*/  @!P0 IMAD.WIDE.U32 R2, R5, 0x4, R2 ;  /* 0x0000000405028825 */ /* 0x001fca00078e0002 */
[----:B--2---:R0:W2:Y:S01]  /*0110*/  @!P0 LDG.E R0, desc[UR10][R2.64] ;  /* 0x0000000a02008981 */ /* 0x0040a2000c1e1900 */
[----:B------:R-:W-:Y:S01]  /*0120*/  UMOV UR4, 0x400 ;  /* 0x0000040000047882 */ /* 0x000fe20000000000 */
[----:B------:R-:W4:Y:S01]  /*0130*/  LDCU UR7, c[0x0][0x360] ;  /* 0x00006c00ff0777ac */ /* 0x000f220008000800 */
[----:B---3--:R-:W-:Y:S01]  /*0140*/  IADD3 R16, PT, PT, -R11, UR8, RZ ;  /* 0x000000080b107c10 */ /* 0x008fe2000fffe1ff */
[----:B-----5:R-:W-:Y:S01]  /*0150*/  IMAD R7, R7, UR6, R4 ;  /* 0x0000000607077c24 */ /* 0x020fe2000f8e0204 */
[----:B------:R-:W-:-:S06]  /*0160*/  ULEA UR5, UR5, UR4, 0x18 ;  /* 0x0000000405057291 */ /* 0x000fcc000f8ec0ff */
[----:B0-----:R-:W-:Y:S02]  /*0170*/  LEA R2, R4, UR5, 0x6 ;  /* 0x0000000504027c11 */ /* 0x001fe4000f8e30ff */
[----:B------:R-:W-:Y:S02]  /*0180*/  IADD3 R4, PT, PT, -R11, UR9, RZ ;  /* 0x000000090b047c10 */ /* 0x000fe4000fffe1ff */
[----:B------:R-:W-:Y:S01]  /*0190*/  LEA R3, R9, R2, 0x2 ;  /* 0x0000000209037211 */ /* 0x000fe200078e10ff */
[----:B----4-:R-:W-:-:S05]  /*01a0*/  IMAD R6, R6, UR7, R9 ;  /* 0x0000000706067c24 */ /* 0x010fca000f8e0209 */
[----:B------:R-:W-:-:S04]  /*01b0*/  ISETP.GT.AND P0, PT, R6, R16, PT ;  /* 0x000000100600720c */ /* 0x000fc80003f04270 */
[----:B------:R-:W-:Y:S01]  /*01c0*/  ISETP.GT.OR P0, PT, R7, R4, P0 ;  /* 0x000000040700720c */ /* 0x000fe20000704670 */
[----:B--2---:R0:W-:Y:S01]  /*01d0*/  STS [R3], R0 ;  /* 0x0000000003007388 */ /* 0x0041e20000000800 */
[----:B------:R-:W-:Y:S11]  /*01e0*/  BAR.SYNC.DEFER_BLOCKING 0x0 ;  /* 0x0000000000007b1d */ /* 0x000ff60000010000 */
[----:B------:R-:W-:Y:S05]  /*01f0*/  @P0 EXIT ;  /* 0x000000000000094d */ /* 0x000fea0003800000 */
[----:B------:R-:W-:Y:S02]  /*0200*/  ISETP.GE.AND P0, PT, R11, 0x1, PT ;  /* 0x000000010b00780c */ /* 0x000fe40003f06270 */
[----:B------:R-:W-:-:S11]  /*0210*/  MOV R15, RZ ;  /* 0x000000ff000f7202 */ /* 0x000fd60000000f00 */
[----:B------:R-:W-:Y:S05]  /*0220*/  @!P0 BRA `(.L_x_0) ;  /* 0x0000000800148947 */ /* 0x000fea0003800000 */
[----:B------:R-:W1:Y:S01]  /*0230*/  LDCU.64 UR8, c[0x0][0x380] ;  /* 0x00007000ff0877ac */ /* 0x000e620008000a00 */
[C---:B0-----:R-:W-:Y:S02]  /*0240*/  LOP3.LUT R0, R11.reuse, 0xf, RZ, 0xc0, !PT ;  /* 0x0000000f0b007812 */ /* 0x041fe400078ec0ff */
[----:B------:R-:W-:Y:S01]  /*0250*/  LOP3.LUT R2, R11, 0x7, RZ, 0xc0, !PT ;  /* 0x000000070b027812 */ /* 0x000fe200078ec0ff */
[----:B------:R-:W-:Y:S01]  /*0260*/  UMOV UR4, URZ ;  /* 0x000000ff00047c82 */ /* 0x000fe20008000000 */
[----:B------:R-:W-:Y:S02]  /*0270*/  IADD3 R3, PT, PT, R0, -0x1, RZ ;  /* 0xffffffff00037810 */ /* 0x000fe40007ffe0ff */
[----:B------:R-:W-:Y:S02]  /*0280*/  IADD3 R4, PT, PT, R2, -0x1, RZ ;  /* 0xffffffff02047810 */ /* 0x000fe40007ffe0ff */
[----:B------:R-:W-:Y:S02]  /*0290*/  ISETP.GE.U32.AND P0, PT, R3, 0x7, PT ;  /* 0x000000070300780c */ /* 0x000fe40003f06070 */
[----:B------:R-:W-:-:S02]  /*02a0*/  LOP3.LUT R3, R11, 0x7ffffff0, RZ, 0xc0, !PT ;  /* 0x7ffffff00b037812 */ /* 0x000fc400078ec0ff */
[----:B------:R-:W-:Y:S02]  /*02b0*/  ISETP.GE.U32.AND P1, PT, R4, 0x3, PT ;  /* 0x000000030400780c */ /* 0x000fe40003f26070 */
[----:B------:R-:W-:Y:S02]  /*02c0*/  LOP3.LUT R4, R11, 0x3, RZ, 0xc0, !PT ;  /* 0x000000030b047812 */ /* 0x000fe400078ec0ff */
[----:B------:R-:W-:Y:S01]  /*02d0*/  MOV R15, RZ ;  /* 0x000000ff000f7202 */ /* 0x000fe20000000f00 */
[----:B-1----:R-:W-:Y:S01]  /*02e0*/  UIADD3 UR7, UP0, UPT, UR8, 0x20, URZ ;  /* 0x0000002008077890 */ /* 0x002fe2000ff1e0ff */
[----:B------:R-:W-:-:S03]  /*02f0*/  IADD3 R5, PT, PT, -R3, RZ, RZ ;  /* 0x000000ff03057210 */ /* 0x000fc60007ffe1ff */
[----:B------:R-:W-:-:S12]  /*0300*/  UIADD3.X UR8, UPT, UPT, URZ, UR9, URZ, UP0, !UPT ;  /* 0x00000009ff087290 */ /* 0x000fd800087fe4ff */
.L_x_6:
[----:B------:R-:W0:Y:S01]  /*0310*/  LDCU UR9, c[0x0][0x3a0] ;  /* 0x00007400ff0977ac */ /* 0x000e220008000800 */
[----:B------:R-:W-:Y:S01]  /*0320*/  IADD3 R17, PT, PT, R7, UR4, RZ ;  /* 0x0000000407117c10 */ /* 0x000fe2000fffe0ff */
[----:B------:R-:W-:Y:S01]  /*0330*/  HFMA2 R20, -RZ, RZ, 0, 0 ;  /* 0x00000000ff147431 */ /* 0x000fe200000001ff */
[----:B------:R-:W1:Y:S01]  /*0340*/  LDCU UR6, c[0x0][0x39c] ;  /* 0x00007380ff0677ac */ /* 0x000e620008000800 */
[----:B0-----:R-:W-:Y:S02]  /*0350*/  UISETP.GE.U32.AND UP0, UPT, UR9, 0x10, UPT ;  /* 0x000000100900788c */ /* 0x001fe4000bf06070 */
[----:B-1----:R-:W-:-:S07]  /*0360*/  IMAD R17, R17, UR6, R6 ;  /* 0x0000000611117c24 */ /* 0x002fce000f8e0206 */
[----:B------:R-:W-:Y:S05]  /*0370*/  BRA.U !UP0, `(.L_x_1) ;  /* 0x0000000108c47547 */ /* 0x000fea000b800000 */
[----:B------:R-:W-:Y:S01]  /*0380*/  ULEA UR6, UR4, UR5, 0x6 ;  /* 0x0000000504067291 */ /* 0x000fe2000f8e30ff */
[----:B------:R-:W-:Y:S02]  /*0390*/  MOV R18, R17 ;  /* 0x0000001100127202 */ /* 0x000fe40000000f00 */
[----:B------:R-:W-:Y:S01]  /*03a0*/  MOV R19, R5 ;  /* 0x0000000500137202 */ /* 0x000fe20000000f00 */
[----:B------:R-:W-:-:S12]  /*03b0*/  UIADD3 UR6, UPT, UPT, UR6, 0x20, URZ ;  /* 0x0000002006067890 */ /* 0x000fd8000fffe0ff */
.L_x_2:
[----:B------:R-:W-:Y:S01]  /*03c0*/  MOV R30, UR7 ;  /* 0x00000007001e7c02 */ /* 0x000fe20008000f00 */
[----:B------:R-:W0:Y:S01]  /*03d0*/  LDS.128 R8, [UR6+-0x20] ;  /* 0xffffe006ff087984 */ /* 0x000e220008000c00 */
[----:B------:R-:W-:-:S03]  /*03e0*/  MOV R31, UR8 ;  /* 0x00000008001f7c02 */ /* 0x000fc60008000f00 */
[----:B------:R-:W-:-:S05]  /*03f0*/  IMAD.WIDE R30, R18, 0x4, R30 ;  /* 0x00000004121e7825 */ /* 0x000fca00078e021e */
[----:B------:R-:W0:Y:S04]  /*0400*/  LDG.E R12, desc[UR10][R30.64+-0x20] ;  /* 0xffffe00a1e0c7981 */ /* 0x000e28000c1e1900 */
[----:B------:R-:W2:Y:S04]  /*0410*/  LDG.E R13, desc[UR10][R30.64+-0x1c] ;  /* 0xffffe40a1e0d7981 */ /* 0x000ea8000c1e1900 */
[----:B------:R-:W3:Y:S04]  /*0420*/  LDG.E R14, desc[UR10][R30.64+-0x18] ;  /* 0xffffe80a1e0e7981 */ /* 0x000ee8000c1e1900 */
[----:B------:R-:W4:Y:S04]  /*0430*/  LDG.E R20, desc[UR10][R30.64+-0x14] ;  /* 0xffffec0a1e147981 */ /* 0x000f28000c1e1900 */
[----:B------:R-:W5:Y:S04]  /*0440*/  LDG.E R23, desc[UR10][R30.64+-0x10] ;  /* 0xfffff00a1e177981 */ /* 0x000f68000c1e1900 */
[----:B------:R-:W5:Y:S04]  /*0450*/  LDG.E R22, desc[UR10][R30.64+-0xc] ;  /* 0xfffff40a1e167981 */ /* 0x000f68000c1e1900 */
[----:B------:R-:W5:Y:S04]  /*0460*/  LDG.E R29, desc[UR10][R30.64+-0x8] ;  /* 0xfffff80a1e1d7981 */ /* 0x000f68000c1e1900 */
[----:B------:R-:W5:Y:S04]  /*0470*/  LDG.E R28, desc[UR10][R30.64+-0x4] ;  /* 0xfffffc0a1e1c7981 */ /* 0x000f68000c1e1900 */
[----:B------:R-:W5:Y:S04]  /*0480*/  LDG.E R25, desc[UR10][R30.64] ;  /* 0x0000000a1e197981 */ /* 0x000f68000c1e1900 */
[----:B------:R-:W5:Y:S04]  /*0490*/  LDG.E R26, desc[UR10][R30.64+0x4] ;  /* 0x0000040a1e1a7981 */ /* 0x000f68000c1e1900 */
[----:B------:R-:W5:Y:S04]  /*04a0*/  LDG.E R21, desc[UR10][R30.64+0x8] ;  /* 0x0000080a1e157981 */ /* 0x000f68000c1e1900 */
[----:B------:R-:W5:Y:S04]  /*04b0*/  LDG.E R27, desc[UR10][R30.64+0x18] ;  /* 0x0000180a1e1b7981 */ /* 0x000f68000c1e1900 */
[----:B------:R-:W5:Y:S01]  /*04c0*/  LDG.E R24, desc[UR10][R30.64+0x1c] ;  /* 0x00001c0a1e187981 */ /* 0x000f62000c1e1900 */
[----:B0-----:R-:W-:-:S04]  /*04d0*/  IMAD R8, R8, R12, R15 ;  /* 0x0000000c08087224 */ /* 0x001fc800078e020f */
[----:B--2---:R-:W-:-:S04]  /*04e0*/  IMAD R9, R13, R9, R8 ;  /* 0x000000090d097224 */ /* 0x004fc800078e0208 */
[----:B---3--:R-:W-:Y:S02]  /*04f0*/  IMAD R9, R14, R10, R9 ;  /* 0x0000000a0e097224 */ /* 0x008fe400078e0209 */
[----:B------:R-:W5:Y:S02]  /*0500*/  LDS.128 R12, [UR6+-0x10] ;  /* 0xfffff006ff0c7984 */ /* 0x000f640008000c00 */
[----:B----4-:R-:W-:Y:S02]  /*0510*/  IMAD R9, R20, R11, R9 ;  /* 0x0000000b14097224 */ /* 0x010fe400078e0209 */
[----:B------:R-:W2:Y:S02]  /*0520*/  LDG.E R20, desc[UR10][R30.64+0xc] ;  /* 0x00000c0a1e147981 */ /* 0x000ea4000c1e1900 */
[----:B-----5:R-:W-:Y:S02]  /*0530*/  IMAD R9, R12, R23, R9 ;  /* 0x000000170c097224 */ /* 0x020fe400078e0209 */
[----:B------:R-:W3:Y:S02]  /*0540*/  LDG.E R23, desc[UR10][R30.64+0x10] ;  /* 0x0000100a1e177981 */ /* 0x000ee4000c1e1900 */
[----:B------:R-:W-:-:S02]  /*0550*/  IMAD R9, R22, R13, R9 ;  /* 0x0000000d16097224 */ /* 0x000fc400078e0209 */
[----:B------:R-:W4:Y:S02]  /*0560*/  LDG.E R22, desc[UR10][R30.64+0x14] ;  /* 0x0000140a1e167981 */ /* 0x000f24000c1e1900 */
[----:B------:R-:W-:-:S04]  /*0570*/  IMAD R9, R29, R14, R9 ;  /* 0x0000000e1d097224 */ /* 0x000fc800078e0209 */
[----:B------:R-:W-:Y:S02]  /*0580*/  IMAD R15, R28, R15, R9 ;  /* 0x0000000f1c0f7224 */ /* 0x000fe400078e0209 */
[----:B------:R-:W0:Y:S01]  /*0590*/  LDS.128 R8, [UR6] ;  /* 0x00000006ff087984 */ /* 0x000e220008000c00 */
[----:B------:R-:W-:Y:S01]  /*05a0*/  IADD3 R19, PT, PT, R19, 0x10, RZ ;  /* 0x0000001013137810 */ /* 0x000fe20007ffe0ff */
[----:B0-----:R-:W-:Y:S02]  /*05b0*/  IMAD R8, R8, R25, R15 ;  /* 0x0000001908087224 */ /* 0x001fe400078e020f */
[----:B------:R-:W3:Y:S02]  /*05c0*/  LDS.128 R12, [UR6+0x10] ;  /* 0x00001006ff0c7984 */ /* 0x000ee40008000c00 */
[----:B------:R-:W-:-:S04]  /*05d0*/  IMAD R8, R26, R9, R8 ;  /* 0x000000091a087224 */ /* 0x000fc800078e0208 */
[----:B------:R-:W-:Y:S01]  /*05e0*/  IMAD R8, R21, R10, R8 ;  /* 0x0000000a15087224 */ /* 0x000fe200078e0208 */
[----:B------:R-:W-:Y:S01]  /*05f0*/  ISETP.NE.AND P2, PT, R19, RZ, PT ;  /* 0x000000ff1300720c */ /* 0x000fe20003f45270 */
[----:B------:R-:W-:Y:S01]  /*0600*/  UIADD3 UR6, UPT, UPT, UR6, 0x40, URZ ;  /* 0x0000004006067890 */ /* 0x000fe2000fffe0ff */
[----:B------:R-:W-:Y:S01]  /*0610*/  IADD3 R18, PT, PT, R18, 0x10, RZ ;  /* 0x0000001012127810 */ /* 0x000fe20007ffe0ff */
[----:B--2---:R-:W-:-:S04]  /*0620*/  IMAD R8, R20, R11, R8 ;  /* 0x0000000b14087224 */ /* 0x004fc800078e0208 */
[----:B---3--:R-:W-:-:S04]  /*0630*/  IMAD R8, R12, R23, R8 ;  /* 0x000000170c087224 */ /* 0x008fc800078e0208 */
[----:B----4-:R-:W-:-:S04]  /*0640*/  IMAD R8, R22, R13, R8 ;  /* 0x0000000d16087224 */ /* 0x010fc800078e0208 */
[----:B------:R-:W-:-:S04]  /*0650*/  IMAD R8, R27, R14, R8 ;  /* 0x0000000e1b087224 */ /* 0x000fc800078e0208 */
[----:B------:R-:W-:Y:S01]  /*0660*/  IMAD R15, R24, R15, R8 ;  /* 0x0000000f180f7224 */ /* 0x000fe200078e0208 */
[----:B------:R-:W-:Y:S06]  /*0670*/  @P2 BRA `(.L_x_2) ;  /* 0xfffffffc00502947 */ /* 0x000fec000383ffff */
[----:B------:R-:W-:-:S07]  /*0680*/  MOV R20, R3 ;  /* 0x0000000300147202 */ /* 0x000fce0000000f00 */
.L_x_1:
[----:B------:R-:W-:-:S13]  /*0690*/  ISETP.NE.AND P2, PT, R0, RZ, PT ;  /* 0x000000ff0000720c */ /* 0x000fda0003f45270 */
[----:B------:R-:W-:Y:S05]  /*06a0*/  @!P2 BRA `(.L_x_3) ;  /* 0x0000000000e8a947 */ /* 0x000fea0003800000 */
[----:B------:R-:W-:Y:S01]  /*06b0*/  ULEA UR6, UR4, UR5, 0x6 ;  /* 0x0000000504067291 */ /* 0x000fe2000f8e30ff */
[----:B------:R-:W-:Y:S01]  /*06c0*/  ISETP.NE.AND P2, PT, R2, RZ, PT ;  /* 0x000000ff0200720c */ /* 0x000fe20003f45270 */
[----:B------:R-:W-:-:S12]  /*06d0*/  @!P0 BRA `(.L_x_4) ;  /* 0x00000000005c8947 */ /* 0x000fd80003800000 */
[----:B------:R-:W0:Y:S01]  /*06e0*/  LDC.64 R18, c[0x0][0x380] ;  /* 0x0000e000ff127b82 */ /* 0x000e220000000a00 */
[----:B------:R-:W-:-:S05]  /*06f0*/  IADD3 R9, PT, PT, R17, R20, RZ ;  /* 0x0000001411097210 */ /* 0x000fca0007ffe0ff */
[----:B0-----:R-:W-:-:S05]  /*0700*/  IMAD.WIDE R18, R9, 0x4, R18 ;  /* 0x0000000409127825 */ /* 0x001fca00078e0212 */
[----:B------:R-:W2:Y:S04]  /*0710*/  LDG.E R12, desc[UR10][R18.64] ;  /* 0x0000000a120c7981 */ /* 0x000ea8000c1e1900 */
[----:B------:R-:W3:Y:S04]  /*0720*/  LDG.E R22, desc[UR10][R18.64+0x4] ;  /* 0x0000040a12167981 */ /* 0x000ee8000c1e1900 */
[----:B------:R-:W4:Y:S04]  /*0730*/  LDG.E R21, desc[UR10][R18.64+0x8] ;  /* 0x0000080a12157981 */ /* 0x000f28000c1e1900 */
[----:B------:R-:W5:Y:S04]  /*0740*/  LDG.E R24, desc[UR10][R18.64+0xc] ;  /* 0x00000c0a12187981 */ /* 0x000f68000c1e1900 */
[----:B------:R-:W5:Y:S04]  /*0750*/  LDG.E R23, desc[UR10][R18.64+0x10] ;  /* 0x0000100a12177981 */ /* 0x000f68000c1e1900 */
[----:B------:R-:W5:Y:S04]  /*0760*/  LDG.E R26, desc[UR10][R18.64+0x14] ;  /* 0x0000140a121a7981 */ /* 0x000f68000c1e1900 */
[----:B------:R-:W5:Y:S04]  /*0770*/  LDG.E R25, desc[UR10][R18.64+0x18] ;  /* 0x0000180a12197981 */ /* 0x000f68000c1e1900 */
[----:B------:R-:W5:Y:S01]  /*0780*/  LDG.E R28, desc[UR10][R18.64+0x1c] ;  /* 0x00001c0a121c7981 */ /* 0x000f62000c1e1900 */
[----:B------:R-:W-:-:S02]  /*0790*/  LEA R27, R20, UR6, 0x2 ;  /* 0x00000006141b7c11 */ /* 0x000fc4000f8e10ff */
[----:B------:R-:W-:-:S03]  /*07a0*/  IADD3 R20, PT, PT, R20, 0x8, RZ ;  /* 0x0000000814147810 */ /* 0x000fc60007ffe0ff */
[----:B------:R-:W2:Y:S02]  /*07b0*/  LDS.128 R8, [R27] ;  /* 0x000000001b087984 */ /* 0x000ea40000000c00 */
[----:B--2---:R-:W-:Y:S02]  /*07c0*/  IMAD R8, R8, R12, R15 ;  /* 0x0000000c08087224 */ /* 0x004fe400078e020f */
[----:B------:R-:W0:Y:S02]  /*07d0*/  LDS.128 R12, [R27+0x10] ;  /* 0x000010001b0c7984 */ /* 0x000e240000000c00 */
[----:B---3--:R-:W-:-:S04]  /*07e0*/  IMAD R8, R22, R9, R8 ;  /* 0x0000000916087224 */ /* 0x008fc800078e0208 */
[----:B----4-:R-:W-:-:S04]  /*07f0*/  IMAD R8, R21, R10, R8 ;  /* 0x0000000a15087224 */ /* 0x010fc800078e0208 */
[----:B-----5:R-:W-:-:S04]  /*0800*/  IMAD R8, R24, R11, R8 ;  /* 0x0000000b18087224 */ /* 0x020fc800078e0208 */
[----:B0-----:R-:W-:-:S04]  /*0810*/  IMAD R8, R12, R23, R8 ;  /* 0x000000170c087224 */ /* 0x001fc800078e0208 */
[----:B------:R-:W-:-:S04]  /*0820*/  IMAD R8, R26, R13, R8 ;  /* 0x0000000d1a087224 */ /* 0x000fc800078e0208 */
[----:B------:R-:W-:-:S04]  /*0830*/  IMAD R8, R25, R14, R8 ;  /* 0x0000000e19087224 */ /* 0x000fc800078e0208 */
[----:B------:R-:W-:-:S07]  /*0840*/  IMAD R15, R28, R15, R8 ;  /* 0x0000000f1c0f7224 */ /* 0x000fce00078e0208 */
.L_x_4:
[----:B------:R-:W-:Y:S05]  /*0850*/  @!P2 BRA `(.L_x_3) ;  /* 0x00000000007ca947 */ /* 0x000fea0003800000 */
        /* <DEDUP_REMOVED lines=8> */
[----:B------:R-:W5:Y:S01]  /*08e0*/  LDG.E R21, desc[UR10][R12.64+0xc] ;  /* 0x00000c0a0c157981 */ /* 0x000f62000c1e1900 */
[----:B------:R-:W-:-:S02]  /*08f0*/  LEA R8, R20, UR6, 0x2 ;  /* 0x0000000614087c11 */ /* 0x000fc4000f8e10ff */
[----:B------:R-:W-:-:S04]  /*0900*/  IADD3 R20, PT, PT, R20, 0x4, RZ ;  /* 0x0000000414147810 */ /* 0x000fc80007ffe0ff */
[----:B------:R-:W2:Y:S02]  /*0910*/  LDS.128 R8, [R8] ;  /* 0x0000000008087984 */ /* 0x000ea40000000c00 */
[----:B--2---:R-:W-:-:S04]  /*0920*/  IMAD R14, R8, R14, R15 ;  /* 0x0000000e080e7224 */ /* 0x004fc800078e020f */
[----:B---3--:R-:W-:-:S04]  /*0930*/  IMAD R9, R18, R9, R14 ;  /* 0x0000000912097224 */ /* 0x008fc800078e020e */
[----:B----4-:R-:W-:-:S04]  /*0940*/  IMAD R10, R19, R10, R9 ;  /* 0x0000000a130a7224 */ /* 0x010fc800078e0209 */
[----:B-----5:R-:W-:-:S07]  /*0950*/  IMAD R15, R21, R11, R10 ;  /* 0x0000000b150f7224 */ /* 0x020fce00078e020a */
.L_x_5:
[----:B------:R-:W-:Y:S05]  /*0960*/  @!P2 BRA `(.L_x_3) ;  /* 0x000000000038a947 */ /* 0x000fea0003800000 */
[----:B------:R-:W0:Y:S01]  /*0970*/  LDC.64 R12, c[0x0][0x380] ;  /* 0x0000e000ff0c7b82 */ /* 0x000e220000000a00 */
[----:B------:R-:W-:-:S05]  /*0980*/  IADD3 R17, PT, PT, R17, R20, RZ ;  /* 0x0000001411117210 */ /* 0x000fca0007ffe0ff */
[----:B0-----:R-:W-:-:S05]  /*0990*/  IMAD.WIDE R12, R17, 0x4, R12 ;  /* 0x00000004110c7825 */ /* 0x001fca00078e020c */
[----:B------:R-:W2:Y:S01]  /*09a0*/  LDG.E R14, desc[UR10][R12.64] ;  /* 0x0000000a0c0e7981 */ /* 0x000ea2000c1e1900 */
[----:B------:R-:W-:Y:S02]  /*09b0*/  LEA R8, R20, UR6, 0x2 ;  /* 0x0000000614087c11 */ /* 0x000fe4000f8e10ff */
[----:B------:R-:W-:-:S04]  /*09c0*/  ISETP.NE.AND P2, PT, R4, 0x1, PT ;  /* 0x000000010400780c */ /* 0x000fc80003f45270 */
[----:B------:R-:W2:Y:S02]  /*09d0*/  LDS.128 R8, [R8] ;  /* 0x0000000008087984 */ /* 0x000ea40000000c00 */
[----:B--2---:R-:W-:-:S07]  /*09e0*/  IMAD R15, R8, R14, R15 ;  /* 0x0000000e080f7224 */ /* 0x004fce00078e020f */
[----:B------:R-:W-:Y:S05]  /*09f0*/  @!P2 BRA `(.L_x_3) ;  /* 0x000000000014a947 */ /* 0x000fea0003800000 */
[----:B------:R-:W-:Y:S01]  /*0a00*/  ISETP.NE.AND P2, PT, R4, 0x2, PT ;  /* 0x000000020400780c */ /* 0x000fe20003f45270 */
[----:B------:R-:W2:-:S12]  /*0a10*/  LDG.E R8, desc[UR10][R12.64+0x4] ;  /* 0x0000040a0c087981 */ /* 0x000e98000c1e1900 */
[----:B------:R-:W3:Y:S01]  /*0a20*/  @P2 LDG.E R11, desc[UR10][R12.64+0x8] ;  /* 0x0000080a0c0b2981 */ /* 0x000ee2000c1e1900 */
[----:B--2---:R-:W-:-:S04]  /*0a30*/  IMAD R15, R8, R9, R15 ;  /* 0x00000009080f7224 */ /* 0x004fc800078e020f */
[----:B---3--:R-:W-:-:S07]  /*0a40*/  @P2 IMAD R15, R11, R10, R15 ;  /* 0x0000000a0b0f2224 */ /* 0x008fce00078e020f */
.L_x_3:
[----:B------:R-:W-:-:S04]  /*0a50*/  UIADD3 UR4, UPT, UPT, UR4, 0x1, URZ ;  /* 0x0000000104047890 */ /* 0x000fc8000fffe0ff */
[----:B------:R-:W-:-:S09]  /*0a60*/  UISETP.NE.AND UP0, UPT, UR4, UR9, UPT ;  /* 0x000000090400728c */ /* 0x000fd2000bf05270 */
[----:B------:R-:W-:Y:S05]  /*0a70*/  BRA.U UP0, `(.L_x_6) ;  /* 0xfffffff900247547 */ /* 0x000fea000b83ffff */
.L_x_0:
[----:B0-----:R-:W0:Y:S01]  /*0a80*/  LDC.64 R2, c[0x0][0x390] ;  /* 0x0000e400ff027b82 */ /* 0x001e220000000a00 */
[----:B------:R-:W-:-:S05]  /*0a90*/  IMAD R7, R16, R7, R7 ;  /* 0x0000000710077224 */ /* 0x000fca00078e0207 */
[----:B------:R-:W-:-:S05]  /*0aa0*/  IADD3 R7, PT, PT, R6, R7, RZ ;  /* 0x0000000706077210 */ /* 0x000fca0007ffe0ff */
[----:B0-----:R-:W-:-:S05]  /*0ab0*/  IMAD.WIDE R2, R7, 0x4, R2 ;  /* 0x0000000407027825 */ /* 0x001fca00078e0202 */
[----:B------:R-:W-:Y:S01]  /*0ac0*/  STG.E desc[UR10][R2.64], R15 ;  /* 0x0000000f02007986 */ /* 0x000fe2000c10190a */
[----:B------:R-:W-:Y:S05]  /*0ad0*/  EXIT ;  /* 0x000000000000794d */ /* 0x000fea0003800000 */
.L_x_7:
[----:B------:R-:W-:-:S00]  /*0ae0*/  BRA `(.L_x_7) ;  /* 0xfffffffc00fc7947 */ /* 0x000fc0000383ffff */
[----:B------:R-:W-:-:S00]  /*0af0*/  NOP ;  /* 0x0000000000007918 */ /* 0x000fc00000000000 */
        /* <DEDUP_REMOVED lines=8> */
.L_x_8:


//--------------------- .nv.shared._Z16ConvSharedKernelPiS_S_iii --------------------------
	.section	.nv.shared._Z16ConvSharedKernelPiS_S_iii,"aw",@nobits
	.sectionflags	@""
	.align	4
.nv.shared._Z16ConvSharedKernelPiS_S_iii:
	.zero		2048


//--------------------- .nv.shared.reserved.0     --------------------------
	.section	.nv.shared.reserved.0,"aw",@nobits
	.weak		__nv_reservedSMEM_offset_0_alias
	.size		__nv_reservedSMEM_offset_0_alias, 0, 64
	.other		__nv_reservedSMEM_offset_0_alias,@"STO_CUDA_RESERVED_SHARED STV_DEFAULT"
__nv_reservedSMEM_offset_0_alias:
	.zero		0
	.zero		64


//--------------------- .nv.constant0._Z16ConvSharedKernelPiS_S_iii --------------------------
	.section	.nv.constant0._Z16ConvSharedKernelPiS_S_iii,"a",@progbits
	.sectionflags	@""
	.align	4
.nv.constant0._Z16ConvSharedKernelPiS_S_iii:
	.zero		932


//--------------------- SYMBOLS --------------------------

	.type		.nv.reservedSmem.offset0,@object
	.size		.nv.reservedSmem.offset0,0x4
	.type		.nv.reservedSmem.cap,@object
	.size		.nv.reservedSmem.cap,0x4
